//
// Generated by NVIDIA NVVM Compiler
//
// Compiler Build ID: CL-36424714
// Cuda compilation tools, release 13.0, V13.0.88
// Based on NVVM 20.0.0
//

.version 9.0
.target sm_100
.address_size 64

	// .globl	_Z20matrixMultiplyKernelPfS_S_iii

.visible .entry _Z20matrixMultiplyKernelPfS_S_iii(
	.param .u64 .ptr .align 1 _Z20matrixMultiplyKernelPfS_S_iii_param_0,
	.param .u64 .ptr .align 1 _Z20matrixMultiplyKernelPfS_S_iii_param_1,
	.param .u64 .ptr .align 1 _Z20matrixMultiplyKernelPfS_S_iii_param_2,
	.param .u32 _Z20matrixMultiplyKernelPfS_S_iii_param_3,
	.param .u32 _Z20matrixMultiplyKernelPfS_S_iii_param_4,
	.param .u32 _Z20matrixMultiplyKernelPfS_S_iii_param_5
)
{
	.reg .pred 	%p<13>;
	.reg .b32 	%r<41>;
	.reg .b32 	%f<68>;
	.reg .b64 	%rd<53>;

	ld.param.u64 	%rd7, [_Z20matrixMultiplyKernelPfS_S_iii_param_0];
	ld.param.u64 	%rd8, [_Z20matrixMultiplyKernelPfS_S_iii_param_1];
	ld.param.u64 	%rd6, [_Z20matrixMultiplyKernelPfS_S_iii_param_2];
	ld.param.u32 	%r20, [_Z20matrixMultiplyKernelPfS_S_iii_param_3];
	ld.param.u32 	%r18, [_Z20matrixMultiplyKernelPfS_S_iii_param_4];
	ld.param.u32 	%r19, [_Z20matrixMultiplyKernelPfS_S_iii_param_5];
	cvta.to.global.u64 	%rd1, %rd8;
	cvta.to.global.u64 	%rd2, %rd7;
	mov.u32 	%r21, %ctaid.y;
	mov.u32 	%r22, %ntid.y;
	mov.u32 	%r23, %tid.y;
	mad.lo.s32 	%r1, %r21, %r22, %r23;
	mov.u32 	%r24, %ctaid.x;
	mov.u32 	%r25, %ntid.x;
	mov.u32 	%r26, %tid.x;
	mad.lo.s32 	%r2, %r24, %r25, %r26;
	setp.ge.s32 	%p1, %r1, %r20;
	setp.ge.s32 	%p2, %r2, %r19;
	or.pred  	%p3, %p1, %p2;
	@%p3 bra 	$L__BB0_14;
	setp.lt.s32 	%p4, %r18, 1;
	mov.f32 	%f67, 0f00000000;
	@%p4 bra 	$L__BB0_13;
	mul.lo.s32 	%r3, %r18, %r1;
	and.b32  	%r4, %r18, 7;
	setp.lt.u32 	%p5, %r18, 8;
	mov.f32 	%f67, 0f00000000;
	mov.b32 	%r39, 0;
	@%p5 bra 	$L__BB0_5;
	and.b32  	%r39, %r18, 2147483640;
	neg.s32 	%r37, %r39;
	shl.b32 	%r7, %r19, 3;
	mul.wide.u32 	%rd9, %r3, 4;
	add.s64 	%rd10, %rd9, %rd2;
	add.s64 	%rd52, %rd10, 16;
	mov.f32 	%f67, 0f00000000;
	mul.wide.s32 	%rd13, %r19, 4;
	mov.u32 	%r36, %r2;
$L__BB0_4:
	.pragma "nounroll";
	ld.global.f32 	%f17, [%rd52+-16];
	mul.wide.s32 	%rd11, %r36, 4;
	add.s64 	%rd12, %rd1, %rd11;
	ld.global.f32 	%f18, [%rd12];
	fma.rn.f32 	%f19, %f17, %f18, %f67;
	ld.global.f32 	%f20, [%rd52+-12];
	add.s64 	%rd14, %rd12, %rd13;
	ld.global.f32 	%f21, [%rd14];
	fma.rn.f32 	%f22, %f20, %f21, %f19;
	ld.global.f32 	%f23, [%rd52+-8];
	add.s64 	%rd15, %rd14, %rd13;
	ld.global.f32 	%f24, [%rd15];
	fma.rn.f32 	%f25, %f23, %f24, %f22;
	ld.global.f32 	%f26, [%rd52+-4];
	add.s64 	%rd16, %rd15, %rd13;
	ld.global.f32 	%f27, [%rd16];
	fma.rn.f32 	%f28, %f26, %f27, %f25;
	ld.global.f32 	%f29, [%rd52];
	add.s64 	%rd17, %rd16, %rd13;
	ld.global.f32 	%f30, [%rd17];
	fma.rn.f32 	%f31, %f29, %f30, %f28;
	ld.global.f32 	%f32, [%rd52+4];
	add.s64 	%rd18, %rd17, %rd13;
	ld.global.f32 	%f33, [%rd18];
	fma.rn.f32 	%f34, %f32, %f33, %f31;
	ld.global.f32 	%f35, [%rd52+8];
	add.s64 	%rd19, %rd18, %rd13;
	ld.global.f32 	%f36, [%rd19];
	fma.rn.f32 	%f37, %f35, %f36, %f34;
	ld.global.f32 	%f38, [%rd52+12];
	add.s64 	%rd20, %rd19, %rd13;
	ld.global.f32 	%f39, [%rd20];
	fma.rn.f32 	%f67, %f38, %f39, %f37;
	add.s32 	%r37, %r37, 8;
	add.s32 	%r36, %r36, %r7;
	add.s64 	%rd52, %rd52, 32;
	setp.ne.s32 	%p6, %r37, 0;
	@%p6 bra 	$L__BB0_4;
$L__BB0_5:
	setp.eq.s32 	%p7, %r4, 0;
	@%p7 bra 	$L__BB0_13;
	and.b32  	%r13, %r18, 3;
	setp.lt.u32 	%p8, %r4, 4;
	@%p8 bra 	$L__BB0_8;
	add.s32 	%r28, %r39, %r3;
	mul.wide.u32 	%rd21, %r28, 4;
	add.s64 	%rd22, %rd2, %rd21;
	ld.global.f32 	%f41, [%rd22];
	mad.lo.s32 	%r29, %r39, %r19, %r2;
	mul.wide.s32 	%rd23, %r29, 4;
	add.s64 	%rd24, %rd1, %rd23;
	ld.global.f32 	%f42, [%rd24];
	fma.rn.f32 	%f43, %f41, %f42, %f67;
	cvt.u64.u32 	%rd25, %r3;
	cvt.u64.u32 	%rd26, %r39;
	add.s64 	%rd27, %rd26, %rd25;
	shl.b64 	%rd28, %rd27, 2;
	add.s64 	%rd29, %rd2, %rd28;
	ld.global.f32 	%f44, [%rd29+4];
	mul.wide.s32 	%rd30, %r19, 4;
	add.s64 	%rd31, %rd24, %rd30;
	ld.global.f32 	%f45, [%rd31];
	fma.rn.f32 	%f46, %f44, %f45, %f43;
	ld.global.f32 	%f47, [%rd29+8];
	add.s64 	%rd32, %rd31, %rd30;
	ld.global.f32 	%f48, [%rd32];
	fma.rn.f32 	%f49, %f47, %f48, %f46;
	ld.global.f32 	%f50, [%rd29+12];
	add.s64 	%rd33, %rd32, %rd30;
	ld.global.f32 	%f51, [%rd33];
	fma.rn.f32 	%f67, %f50, %f51, %f49;
	add.s32 	%r39, %r39, 4;
$L__BB0_8:
	setp.eq.s32 	%p9, %r13, 0;
	@%p9 bra 	$L__BB0_13;
	setp.eq.s32 	%p10, %r13, 1;
	@%p10 bra 	$L__BB0_11;
	add.s32 	%r30, %r39, %r3;
	mul.wide.u32 	%rd34, %r30, 4;
	add.s64 	%rd35, %rd2, %rd34;
	ld.global.f32 	%f53, [%rd35];
	mad.lo.s32 	%r31, %r39, %r19, %r2;
	mul.wide.s32 	%rd36, %r31, 4;
	add.s64 	%rd37, %rd1, %rd36;
	ld.global.f32 	%f54, [%rd37];
	fma.rn.f32 	%f55, %f53, %f54, %f67;
	cvt.u64.u32 	%rd38, %r3;
	cvt.u64.u32 	%rd39, %r39;
	add.s64 	%rd40, %rd39, %rd38;
	shl.b64 	%rd41, %rd40, 2;
	add.s64 	%rd42, %rd2, %rd41;
	ld.global.f32 	%f56, [%rd42+4];
	mul.wide.s32 	%rd43, %r19, 4;
	add.s64 	%rd44, %rd37, %rd43;
	ld.global.f32 	%f57, [%rd44];
	fma.rn.f32 	%f67, %f56, %f57, %f55;
	add.s32 	%r39, %r39, 2;
$L__BB0_11:
	and.b32  	%r32, %r18, 1;
	setp.eq.b32 	%p11, %r32, 1;
	not.pred 	%p12, %p11;
	@%p12 bra 	$L__BB0_13;
	add.s32 	%r33, %r39, %r3;
	mul.wide.u32 	%rd45, %r33, 4;
	add.s64 	%rd46, %rd2, %rd45;
	ld.global.f32 	%f58, [%rd46];
	mad.lo.s32 	%r34, %r39, %r19, %r2;
	mul.wide.s32 	%rd47, %r34, 4;
	add.s64 	%rd48, %rd1, %rd47;
	ld.global.f32 	%f59, [%rd48];
	fma.rn.f32 	%f67, %f58, %f59, %f67;
$L__BB0_13:
	mad.lo.s32 	%r35, %r19, %r1, %r2;
	cvta.to.global.u64 	%rd49, %rd6;
	mul.wide.s32 	%rd50, %r35, 4;
	add.s64 	%rd51, %rd49, %rd50;
	st.global.f32 	[%rd51], %f67;
$L__BB0_14:
	ret;

}


// ===== COMPILED SASS (sm_100) =====

	.target	sm_100

	.elftype	@"ET_EXEC"


//--------------------- .note.nv.tkinfo           --------------------------
	.section	.note.nv.tkinfo,"",@"SHT_NOTE"
	.sectionflags	@"SHF_NOTE_NV_TKINFO"
	.tkinfo
        /*0018*/ 	.word	0x00000002
        /*0030*/ 	.string	""
        /*0030*/ 	.string	"ptxas"
        /*0030*/ 	.string	"Cuda compilation tools, release 13.0, V13.0.88"
        /*0030*/ 	.string	"Build cuda_13.0.r13.0/compiler.36424714_0"
        /*0030*/ 	.string	"-arch sm_100 -m 64 "



//--------------------- .note.nv.cuinfo           --------------------------
	.section	.note.nv.cuinfo,"",@"SHT_NOTE"
	.sectionflags	@"SHF_NOTE_NV_CUINFO"
        /*0018*/ 	.short	0x0002
        /*001a*/ 	.short	0x0064
        /*001c*/ 	.short	0x0082
	.zero		2


//--------------------- .nv.info                  --------------------------
	.section	.nv.info,"",@"SHT_CUDA_INFO"
	.align	4


	//----- nvinfo : EIATTR_REGCOUNT
	.align		4
        /*0000*/ 	.byte	0x04, 0x2f
        /*0002*/ 	.short	(.L_1 - .L_0)
	.align		4
.L_0:
        /*0004*/ 	.word	index@(_Z20matrixMultiplyKernelPfS_S_iii)
        /*0008*/ 	.word	0x00000020


	//----- nvinfo : EIATTR_FRAME_SIZE
	.align		4
.L_1:
        /*000c*/ 	.byte	0x04, 0x11
        /*000e*/ 	.short	(.L_3 - .L_2)
	.align		4
.L_2:
        /*0010*/ 	.word	index@(_Z20matrixMultiplyKernelPfS_S_iii)
        /*0014*/ 	.word	0x00000000


	//----- nvinfo : EIATTR_MIN_STACK_SIZE
	.align		4
.L_3:
        /*0018*/ 	.byte	0x04, 0x12
        /*001a*/ 	.short	(.L_5 - .L_4)
	.align		4
.L_4:
        /*001c*/ 	.word	index@(_Z20matrixMultiplyKernelPfS_S_iii)
        /*0020*/ 	.word	0x00000000
.L_5:


//--------------------- .nv.compat                --------------------------
	.section	.nv.compat,"",@"SHT_CUDA_COMPAT_INFO"
	.align	4
        /*0000*/ 	.byte	0x02, 0x09, 0x00, 0x00, 0x02, 0x02, 0x01, 0x00, 0x02, 0x05, 0x05, 0x00, 0x03, 0x07, 0x01, 0x01
        /*0010*/ 	.byte	0x02, 0x03, 0x00, 0x00, 0x02, 0x06, 0x01, 0x00, 0x04, 0x0b, 0x08, 0x00, 0x09, 0x00, 0x00, 0x00
        /*0020*/ 	.byte	0x00, 0x00, 0x00, 0x00


//--------------------- .nv.info._Z20matrixMultiplyKernelPfS_S_iii --------------------------
	.section	.nv.info._Z20matrixMultiplyKernelPfS_S_iii,"",@"SHT_CUDA_INFO"
	.sectionflags	@""
	.align	4


	//----- nvinfo : EIATTR_CUDA_API_VERSION
	.align		4
        /*0000*/ 	.byte	0x04, 0x37
        /*0002*/ 	.short	(.L_7 - .L_6)
.L_6:
        /*0004*/ 	.word	0x00000082


	//----- nvinfo : EIATTR_KPARAM_INFO
	.align		4
.L_7:
        /*0008*/ 	.byte	0x04, 0x17
        /*000a*/ 	.short	(.L_9 - .L_8)
.L_8:
        /*000c*/ 	.word	0x00000000
        /*0010*/ 	.short	0x0005
        /*0012*/ 	.short	0x0020
        /*0014*/ 	.byte	0x00, 0xf0, 0x11, 0x00


	//----- nvinfo : EIATTR_KPARAM_INFO
	.align		4
.L_9:
        /*0018*/ 	.byte	0x04, 0x17
        /*001a*/ 	.short	(.L_11 - .L_10)
.L_10:
        /*001c*/ 	.word	0x00000000
        /*0020*/ 	.short	0x0004
        /*0022*/ 	.short	0x001c
        /*0024*/ 	.byte	0x00, 0xf0, 0x11, 0x00


	//----- nvinfo : EIATTR_KPARAM_INFO
	.align		4
.L_11:
        /*0028*/ 	.byte	0x04, 0x17
        /*002a*/ 	.short	(.L_13 - .L_12)
.L_12:
        /*002c*/ 	.word	0x00000000
        /*0030*/ 	.short	0x0003
        /*0032*/ 	.short	0x0018
        /*0034*/ 	.byte	0x00, 0xf0, 0x11, 0x00


	//----- nvinfo : EIATTR_KPARAM_INFO
	.align		4
.L_13:
        /*0038*/ 	.byte	0x04, 0x17
        /*003a*/ 	.short	(.L_15 - .L_14)
.L_14:
        /*003c*/ 	.word	0x00000000
        /*0040*/ 	.short	0x0002
        /*0042*/ 	.short	0x0010
        /*0044*/ 	.byte	0x00, 0xf5, 0x21, 0x00


	//----- nvinfo : EIATTR_KPARAM_INFO
	.align		4
.L_15:
        /*0048*/ 	.byte	0x04, 0x17
        /*004a*/ 	.short	(.L_17 - .L_16)
.L_16:
        /*004c*/ 	.word	0x00000000
        /*0050*/ 	.short	0x0001
        /*0052*/ 	.short	0x0008
        /*0054*/ 	.byte	0x00, 0xf5, 0x21, 0x00


	//----- nvinfo : EIATTR_KPARAM_INFO
	.align		4
.L_17:
        /*0058*/ 	.byte	0x04, 0x17
        /*005a*/ 	.short	(.L_19 - .L_18)
.L_18:
        /*005c*/ 	.word	0x00000000
        /*0060*/ 	.short	0x0000
        /*0062*/ 	.short	0x0000
        /*0064*/ 	.byte	0x00, 0xf5, 0x21, 0x00


	//----- nvinfo : EIATTR_SPARSE_MMA_MASK
	.align		4
.L_19:
        /*0068*/ 	.byte	0x03, 0x50
        /*006a*/ 	.short	0x0000


	//----- nvinfo : EIATTR_MAXREG_COUNT
	.align		4
        /*006c*/ 	.byte	0x03, 0x1b
        /*006e*/ 	.short	0x00ff


	//----- nvinfo : EIATTR_MERCURY_ISA_VERSION
	.align		4
        /*0070*/ 	.byte	0x03, 0x5f
        /*0072*/ 	.short	0x0101


	//----- nvinfo : EIATTR_VRC_CTA_INIT_COUNT
	.align		4
        /*0074*/ 	.byte	0x02, 0x4a
	.zero		1
	.zero		1


	//----- nvinfo : EIATTR_EXIT_INSTR_OFFSETS
	.align		4
        /*0078*/ 	.byte	0x04, 0x1c
        /*007a*/ 	.short	(.L_21 - .L_20)


	//   ....[0]....
.L_20:
        /*007c*/ 	.word	0x000000d0


	//   ....[1]....
        /*0080*/ 	.word	0x000008f0


	//----- nvinfo : EIATTR_CBANK_PARAM_SIZE
	.align		4
.L_21:
        /*0084*/ 	.byte	0x03, 0x19
        /*0086*/ 	.short	0x0024


	//----- nvinfo : EIATTR_PARAM_CBANK
	.align		4
        /*0088*/ 	.byte	0x04, 0x0a
        /*008a*/ 	.short	(.L_23 - .L_22)
	.align		4
.L_22:
        /*008c*/ 	.word	index@(.nv.constant0._Z20matrixMultiplyKernelPfS_S_iii)
        /*0090*/ 	.short	0x0380
        /*0092*/ 	.short	0x0024


	//----- nvinfo : EIATTR_SW_WAR
	.align		4
.L_23:
        /*0094*/ 	.byte	0x04, 0x36
        /*0096*/ 	.short	(.L_25 - .L_24)
.L_24:
        /*0098*/ 	.word	0x00000008
.L_25:


//--------------------- .nv.callgraph             --------------------------
	.section	.nv.callgraph,"",@"SHT_CUDA_CALLGRAPH"
	.align	4
	.sectionentsize	8
	.align		4
        /*0000*/ 	.word	0x00000000
	.align		4
        /*0004*/ 	.word	0xffffffff
	.align		4
        /*0008*/ 	.word	0x00000000
	.align		4
        /*000c*/ 	.word	0xfffffffe
	.align		4
        /*0010*/ 	.word	0x00000000
	.align		4
        /*0014*/ 	.word	0xfffffffd
	.align		4
        /*0018*/ 	.word	0x00000000
	.align		4
        /*001c*/ 	.word	0xfffffffc


//--------------------- .text._Z20matrixMultiplyKernelPfS_S_iii --------------------------
	.section	.text._Z20matrixMultiplyKernelPfS_S_iii,"ax",@progbits
	.align	128
        .global         _Z20matrixMultiplyKernelPfS_S_iii
        .type           _Z20matrixMultiplyKernelPfS_S_iii,@function
        .size           _Z20matrixMultiplyKernelPfS_S_iii,(.L_x_5 - _Z20matrixMultiplyKernelPfS_S_iii)
        .other          _Z20matrixMultiplyKernelPfS_S_iii,@"STO_CUDA_ENTRY STV_DEFAULT"
_Z20matrixMultiplyKernelPfS_S_iii:
.text._Z20matrixMultiplyKernelPfS_S_iii:
[----:B------:R-:W-:Y:S01]  /*0000*/  LDC R1, c[0x0][0x37c] ;  /* 0x0000df00ff017b82 */ /* 0x000fe20000000800 */
[----:B------:R-:W0:Y:S07]  /*0010*/  S2R R5, SR_TID.X ;  /* 0x0000000000057919 */ /* 0x000e2e0000002100 */
[----:B------:R-:W1:Y:S01]  /*0020*/  LDC R16, c[0x0][0x364] ;  /* 0x0000d900ff107b82 */ /* 0x000e620000000800 */
[----:B------:R-:W2:Y:S01]  /*0030*/  LDCU UR6, c[0x0][0x398] ;  /* 0x00007300ff0677ac */ /* 0x000ea20008000800 */
[----:B------:R-:W1:Y:S06]  /*0040*/  S2R R3, SR_TID.Y ;  /* 0x0000000000037919 */ /* 0x000e6c0000002200 */
[----:B------:R-:W0:Y:S08]  /*0050*/  S2UR UR5, SR_CTAID.X ;  /* 0x00000000000579c3 */ /* 0x000e300000002500 */
[----:B------:R-:W0:Y:S08]  /*0060*/  LDC R0, c[0x0][0x360] ;  /* 0x0000d800ff007b82 */ /* 0x000e300000000800 */
[----:B------:R-:W1:Y:S08]  /*0070*/  S2UR UR4, SR_CTAID.Y ;  /* 0x00000000000479c3 */ /* 0x000e700000002600 */
[----:B------:R-:W3:Y:S01]  /*0080*/  LDC R17, c[0x0][0x3a0] ;  /* 0x0000e800ff117b82 */ /* 0x000ee20000000800 */
[----:B0-----:R-:W-:-:S02]  /*0090*/  IMAD R0, R0, UR5, R5 ;  /* 0x0000000500007c24 */ /* 0x001fc4000f8e0205 */
[----:B-1----:R-:W-:-:S03]  /*00a0*/  IMAD R16, R16, UR4, R3 ;  /* 0x0000000410107c24 */ /* 0x002fc6000f8e0203 */
[----:B---3--:R-:W-:-:S04]  /*00b0*/  ISETP.GE.AND P0, PT, R0, R17, PT ;  /* 0x000000110000720c */ /* 0x008fc80003f06270 */
[----:B--2---:R-:W-:-:S13]  /*00c0*/  ISETP.GE.OR P0, PT, R16, UR6, P0 ;  /* 0x0000000610007c0c */ /* 0x004fda0008706670 */
[----:B------:R-:W-:Y:S05]  /*00d0*/  @P0 EXIT ;  /* 0x000000000000094d */ /* 0x000fea0003800000 */
[----:B------:R-:W0:Y:S01]  /*00e0*/  LDC R19, c[0x0][0x39c] ;  /* 0x0000e700ff137b82 */ /* 0x000e220000000800 */
[----:B------:R-:W1:Y:S01]  /*00f0*/  LDCU.64 UR4, c[0x0][0x358] ;  /* 0x00006b00ff0477ac */ /* 0x000e620008000a00 */
[----:B------:R-:W-:Y:S01]  /*0100*/  HFMA2 R24, -RZ, RZ, 0, 0 ;  /* 0x00000000ff187431 */ /* 0x000fe200000001ff */
[----:B0-----:R-:W-:-:S13]  /*0110*/  ISETP.GE.AND P0, PT, R19, 0x1, PT ;  /* 0x000000011300780c */ /* 0x001fda0003f06270 */
[----:B-1----:R-:W-:Y:S05]  /*0120*/  @!P0 BRA `(.L_x_0) ;  /* 0x0000000400e08947 */ /* 0x002fea0003800000 */
[C---:B------:R-:W-:Y:S01]  /*0130*/  ISETP.GE.U32.AND P1, PT, R19.reuse, 0x8, PT ;  /* 0x000000081300780c */ /* 0x040fe20003f26070 */
[----:B------:R-:W-:Y:S01]  /*0140*/  IMAD R20, R16, R19, RZ ;  /* 0x0000001310147224 */ /* 0x000fe200078e02ff */
[----:B------:R-:W-:Y:S02]  /*0150*/  LOP3.LUT R27, R19, 0x7, RZ, 0xc0, !PT ;  /* 0x00000007131b7812 */ /* 0x000fe400078ec0ff */
[----:B------:R-:W-:Y:S02]  /*0160*/  MOV R24, RZ ;  /* 0x000000ff00187202 */ /* 0x000fe40000000f00 */
[----:B------:R-:W-:Y:S02]  /*0170*/  ISETP.NE.AND P0, PT, R27, RZ, PT ;  /* 0x000000ff1b00720c */ /* 0x000fe40003f05270 */
[----:B------:R-:W-:-:S05]  /*0180*/  MOV R21, RZ ;  /* 0x000000ff00157202 */ /* 0x000fca0000000f00 */
[----:B------:R-:W-:Y:S06]  /*0190*/  @!P1 BRA `(.L_x_1) ;  /* 0x0000000000c49947 */ /* 0x000fec0003800000 */
[----:B------:R-:W0:Y:S01]  /*01a0*/  LDC.64 R2, c[0x0][0x380] ;  /* 0x0000e000ff027b82 */ /* 0x000e220000000a00 */
[----:B------:R-:W-:Y:S02]  /*01b0*/  LOP3.LUT R21, R19, 0x7ffffff8, RZ, 0xc0, !PT ;  /* 0x7ffffff813157812 */ /* 0x000fe400078ec0ff */
[----:B------:R-:W-:Y:S02]  /*01c0*/  MOV R24, RZ ;  /* 0x000000ff00187202 */ /* 0x000fe40000000f00 */
[----:B------:R-:W-:Y:S02]  /*01d0*/  MOV R18, R0 ;  /* 0x0000000000127202 */ /* 0x000fe40000000f00 */
[----:B------:R-:W-:Y:S01]  /*01e0*/  IADD3 R22, PT, PT, -R21, RZ, RZ ;  /* 0x000000ff15167210 */ /* 0x000fe20007ffe1ff */
[----:B0-----:R-:W-:-:S03]  /*01f0*/  IMAD.WIDE.U32 R2, R20, 0x4, R2 ;  /* 0x0000000414027825 */ /* 0x001fc600078e0002 */
[----:B------:R-:W-:-:S04]  /*0200*/  IADD3 R4, P1, PT, R2, 0x10, RZ ;  /* 0x0000001002047810 */ /* 0x000fc80007f3e0ff */
[----:B------:R-:W-:-:S09]  /*0210*/  IADD3.X R5, PT, PT, RZ, R3, RZ, P1, !PT ;  /* 0x00000003ff057210 */ /* 0x000fd20000ffe4ff */
.L_x_2:
[----:B------:R-:W0:Y:S01]  /*0220*/  LDC.64 R14, c[0x0][0x388] ;  /* 0x0000e200ff0e7b82 */ /* 0x000e220000000a00 */
[----:B------:R-:W-:Y:S02]  /*0230*/  MOV R2, R4 ;  /* 0x0000000400027202 */ /* 0x000fe40000000f00 */
[----:B------:R-:W-:-:S05]  /*0240*/  MOV R3, R5 ;  /* 0x0000000500037202 */ /* 0x000fca0000000f00 */
[----:B------:R-:W2:Y:S04]  /*0250*/  LDG.E R25, desc[UR4][R2.64+-0x10] ;  /* 0xfffff00402197981 */ /* 0x000ea8000c1e1900 */
[----:B------:R-:W3:Y:S04]  /*0260*/  LDG.E R23, desc[UR4][R2.64+-0xc] ;  /* 0xfffff40402177981 */ /* 0x000ee8000c1e1900 */
[----:B------:R-:W4:Y:S04]  /*0270*/  LDG.E R29, desc[UR4][R2.64+-0x8] ;  /* 0xfffff804021d7981 */ /* 0x000f28000c1e1900 */
[----:B------:R-:W5:Y:S01]  /*0280*/  LDG.E R28, desc[UR4][R2.64+-0x4] ;  /* 0xfffffc04021c7981 */ /* 0x000f62000c1e1900 */
[----:B0-----:R-:W-:-:S05]  /*0290*/  IMAD.WIDE R14, R18, 0x4, R14 ;  /* 0x00000004120e7825 */ /* 0x001fca00078e020e */
[----:B------:R0:W2:Y:S01]  /*02a0*/  LDG.E R26, desc[UR4][R14.64] ;  /* 0x000000040e1a7981 */ /* 0x0000a2000c1e1900 */
[----:B------:R-:W-:-:S04]  /*02b0*/  IMAD.WIDE R12, R17, 0x4, R14 ;  /* 0x00000004110c7825 */ /* 0x000fc800078e020e */
[C---:B------:R-:W-:Y:S02]  /*02c0*/  IMAD.WIDE R4, R17.reuse, 0x4, R12 ;  /* 0x0000000411047825 */ /* 0x040fe400078e020c */
[----:B------:R-:W3:Y:S02]  /*02d0*/  LDG.E R12, desc[UR4][R12.64] ;  /* 0x000000040c0c7981 */ /* 0x000ee4000c1e1900 */
[C---:B------:R-:W-:Y:S02]  /*02e0*/  IMAD.WIDE R8, R17.reuse, 0x4, R4 ;  /* 0x0000000411087825 */ /* 0x040fe400078e0204 */
[----:B------:R-:W4:Y:S02]  /*02f0*/  LDG.E R4, desc[UR4][R4.64] ;  /* 0x0000000404047981 */ /* 0x000f24000c1e1900 */
[C---:B------:R-:W-:Y:S02]  /*0300*/  IMAD.WIDE R6, R17.reuse, 0x4, R8 ;  /* 0x0000000411067825 */ /* 0x040fe400078e0208 */
[----:B------:R-:W5:Y:S02]  /*0310*/  LDG.E R8, desc[UR4][R8.64] ;  /* 0x0000000408087981 */ /* 0x000f64000c1e1900 */
[----:B------:R-:W-:-:S02]  /*0320*/  IMAD.WIDE R10, R17, 0x4, R6 ;  /* 0x00000004110a7825 */ /* 0x000fc400078e0206 */
[----:B------:R-:W5:Y:S04]  /*0330*/  LDG.E R5, desc[UR4][R2.64] ;  /* 0x0000000402057981 */ /* 0x000f68000c1e1900 */
[----:B------:R-:W5:Y:S01]  /*0340*/  LDG.E R6, desc[UR4][R6.64] ;  /* 0x0000000406067981 */ /* 0x000f62000c1e1900 */
[----:B0-----:R-:W-:-:S03]  /*0350*/  IMAD.WIDE R14, R17, 0x4, R10 ;  /* 0x00000004110e7825 */ /* 0x001fc600078e020a */
[----:B------:R-:W5:Y:S04]  /*0360*/  LDG.E R10, desc[UR4][R10.64] ;  /* 0x000000040a0a7981 */ /* 0x000f68000c1e1900 */
[----:B------:R-:W5:Y:S04]  /*0370*/  LDG.E R13, desc[UR4][R14.64] ;  /* 0x000000040e0d7981 */ /* 0x000f68000c1e1900 */
[----:B------:R-:W5:Y:S04]  /*0380*/  LDG.E R7, desc[UR4][R2.64+0x4] ;  /* 0x0000040402077981 */ /* 0x000f68000c1e1900 */
[----:B------:R-:W5:Y:S01]  /*0390*/  LDG.E R9, desc[UR4][R2.64+0xc] ;  /* 0x00000c0402097981 */ /* 0x000f62000c1e1900 */
[----:B--2---:R-:W-:Y:S01]  /*03a0*/  FFMA R26, R25, R26, R24 ;  /* 0x0000001a191a7223 */ /* 0x004fe20000000018 */
[----:B------:R-:W-:-:S02]  /*03b0*/  IMAD.WIDE R24, R17, 0x4, R14 ;  /* 0x0000000411187825 */ /* 0x000fc400078e020e */
[----:B------:R-:W2:Y:S04]  /*03c0*/  LDG.E R14, desc[UR4][R2.64+0x8] ;  /* 0x00000804020e7981 */ /* 0x000ea8000c1e1900 */
[----:B------:R-:W2:Y:S01]  /*03d0*/  LDG.E R24, desc[UR4][R24.64] ;  /* 0x0000000418187981 */ /* 0x000ea2000c1e1900 */
[----:B---3--:R-:W-:Y:S01]  /*03e0*/  FFMA R12, R23, R12, R26 ;  /* 0x0000000c170c7223 */ /* 0x008fe2000000001a */
[----:B------:R-:W-:-:S03]  /*03f0*/  IADD3 R22, PT, PT, R22, 0x8, RZ ;  /* 0x0000000816167810 */ /* 0x000fc60007ffe0ff */
[----:B----4-:R-:W-:Y:S01]  /*0400*/  FFMA R29, R29, R4, R12 ;  /* 0x000000041d1d7223 */ /* 0x010fe2000000000c */
[----:B------:R-:W-:-:S03]  /*0410*/  ISETP.NE.AND P1, PT, R22, RZ, PT ;  /* 0x000000ff1600720c */ /* 0x000fc60003f25270 */
[----:B-----5:R-:W-:Y:S01]  /*0420*/  FFMA R8, R28, R8, R29 ;  /* 0x000000081c087223 */ /* 0x020fe2000000001d */
[----:B------:R-:W-:-:S03]  /*0430*/  IADD3 R4, P2, PT, R2, 0x20, RZ ;  /* 0x0000002002047810 */ /* 0x000fc60007f5e0ff */
[----:B------:R-:W-:Y:S01]  /*0440*/  FFMA R6, R5, R6, R8 ;  /* 0x0000000605067223 */ /* 0x000fe20000000008 */
[----:B------:R-:W-:Y:S02]  /*0450*/  IADD3.X R5, PT, PT, RZ, R3, RZ, P2, !PT ;  /* 0x00000003ff057210 */ /* 0x000fe400017fe4ff */
[----:B------:R-:W-:Y:S01]  /*0460*/  LEA R18, R17, R18, 0x3 ;  /* 0x0000001211127211 */ /* 0x000fe200078e18ff */
[----:B------:R-:W-:-:S04]  /*0470*/  FFMA R7, R7, R10, R6 ;  /* 0x0000000a07077223 */ /* 0x000fc80000000006 */
[----:B--2---:R-:W-:-:S04]  /*0480*/  FFMA R14, R14, R13, R7 ;  /* 0x0000000d0e0e7223 */ /* 0x004fc80000000007 */
[----:B------:R-:W-:Y:S01]  /*0490*/  FFMA R24, R9, R24, R14 ;  /* 0x0000001809187223 */ /* 0x000fe2000000000e */
[----:B------:R-:W-:Y:S06]  /*04a0*/  @P1 BRA `(.L_x_2) ;  /* 0xfffffffc005c1947 */ /* 0x000fec000383ffff */
.L_x_1:
[----:B------:R-:W-:Y:S05]  /*04b0*/  @!P0 BRA `(.L_x_0) ;  /* 0x0000000000fc8947 */ /* 0x000fea0003800000 */
[----:B------:R-:W-:Y:S02]  /*04c0*/  ISETP.GE.U32.AND P1, PT, R27, 0x4, PT ;  /* 0x000000041b00780c */ /* 0x000fe40003f26070 */
[----:B------:R-:W-:-:S04]  /*04d0*/  LOP3.LUT R14, R19, 0x3, RZ, 0xc0, !PT ;  /* 0x00000003130e7812 */ /* 0x000fc800078ec0ff */
[----:B------:R-:W-:-:S07]  /*04e0*/  ISETP.NE.AND P0, PT, R14, RZ, PT ;  /* 0x000000ff0e00720c */ /* 0x000fce0003f05270 */
[----:B------:R-:W-:Y:S06]  /*04f0*/  @!P1 BRA `(.L_x_3) ;  /* 0x00000000006c9947 */ /* 0x000fec0003800000 */
[----:B------:R-:W0:Y:S01]  /*0500*/  LDC.64 R4, c[0x0][0x388] ;  /* 0x0000e200ff047b82 */ /* 0x000e220000000a00 */
[----:B------:R-:W1:Y:S01]  /*0510*/  LDCU.64 UR6, c[0x0][0x380] ;  /* 0x00007000ff0677ac */ /* 0x000e620008000a00 */
[----:B------:R-:W-:Y:S01]  /*0520*/  IMAD R7, R21, R17, R0 ;  /* 0x0000001115077224 */ /* 0x000fe200078e0200 */
[CC--:B------:R-:W-:Y:S02]  /*0530*/  IADD3 R3, PT, PT, R20.reuse, R21.reuse, RZ ;  /* 0x0000001514037210 */ /* 0x0c0fe40007ffe0ff */
[----:B------:R-:W-:-:S03]  /*0540*/  IADD3 R8, P1, PT, R20, R21, RZ ;  /* 0x0000001514087210 */ /* 0x000fc60007f3e0ff */
[----:B------:R-:W2:Y:S01]  /*0550*/  LDC.64 R12, c[0x0][0x380] ;  /* 0x0000e000ff0c7b82 */ /* 0x000ea20000000a00 */
[----:B0-----:R-:W-:-:S04]  /*0560*/  IMAD.WIDE R4, R7, 0x4, R4 ;  /* 0x0000000407047825 */ /* 0x001fc800078e0204 */
[----:B------:R-:W-:Y:S02]  /*0570*/  IMAD.WIDE R6, R17, 0x4, R4 ;  /* 0x0000000411067825 */ /* 0x000fe400078e0204 */
[----:B------:R-:W3:Y:S02]  /*0580*/  LDG.E R4, desc[UR4][R4.64] ;  /* 0x0000000404047981 */ /* 0x000ee4000c1e1900 */
[----:B--2---:R-:W-:Y:S01]  /*0590*/  IMAD.WIDE.U32 R12, R3, 0x4, R12 ;  /* 0x00000004030c7825 */ /* 0x004fe200078e000c */
[----:B------:R-:W-:Y:S02]  /*05a0*/  IADD3.X R3, PT, PT, RZ, RZ, RZ, P1, !PT ;  /* 0x000000ffff037210 */ /* 0x000fe40000ffe4ff */
[----:B-1----:R-:W-:-:S03]  /*05b0*/  LEA R2, P1, R8, UR6, 0x2 ;  /* 0x0000000608027c11 */ /* 0x002fc6000f8210ff */
[----:B------:R-:W3:Y:S01]  /*05c0*/  LDG.E R13, desc[UR4][R12.64] ;  /* 0x000000040c0d7981 */ /* 0x000ee2000c1e1900 */
[----:B------:R-:W-:Y:S01]  /*05d0*/  LEA.HI.X R3, R8, UR7, R3, 0x2, P1 ;  /* 0x0000000708037c11 */ /* 0x000fe200088f1403 */
[C---:B------:R-:W-:Y:S02]  /*05e0*/  IMAD.WIDE R8, R17.reuse, 0x4, R6 ;  /* 0x0000000411087825 */ /* 0x040fe400078e0206 */
[----:B------:R-:W2:Y:S04]  /*05f0*/  LDG.E R6, desc[UR4][R6.64] ;  /* 0x0000000406067981 */ /* 0x000ea8000c1e1900 */
[----:B------:R-:W2:Y:S01]  /*0600*/  LDG.E R15, desc[UR4][R2.64+0x4] ;  /* 0x00000404020f7981 */ /* 0x000ea2000c1e1900 */
[----:B------:R-:W-:-:S03]  /*0610*/  IMAD.WIDE R10, R17, 0x4, R8 ;  /* 0x00000004110a7825 */ /* 0x000fc600078e0208 */
[----:B------:R-:W4:Y:S04]  /*0620*/  LDG.E R22, desc[UR4][R8.64] ;  /* 0x0000000408167981 */ /* 0x000f28000c1e1900 */
[----:B------:R-:W4:Y:S04]  /*0630*/  LDG.E R18, desc[UR4][R2.64+0x8] ;  /* 0x0000080402127981 */ /* 0x000f28000c1e1900 */
[----:B------:R-:W5:Y:S04]  /*0640*/  LDG.E R26, desc[UR4][R2.64+0xc] ;  /* 0x00000c04021a7981 */ /* 0x000f68000c1e1900 */
[----:B------:R-:W5:Y:S01]  /*0650*/  LDG.E R10, desc[UR4][R10.64] ;  /* 0x000000040a0a7981 */ /* 0x000f62000c1e1900 */
[----:B------:R-:W-:Y:S01]  /*0660*/  IADD3 R21, PT, PT, R21, 0x4, RZ ;  /* 0x0000000415157810 */ /* 0x000fe20007ffe0ff */
[----:B---3--:R-:W-:-:S04]  /*0670*/  FFMA R24, R13, R4, R24 ;  /* 0x000000040d187223 */ /* 0x008fc80000000018 */
[----:B--2---:R-:W-:-:S04]  /*0680*/  FFMA R15, R15, R6, R24 ;  /* 0x000000060f0f7223 */ /* 0x004fc80000000018 */
[----:B----4-:R-:W-:-:S04]  /*0690*/  FFMA R15, R18, R22, R15 ;  /* 0x00000016120f7223 */ /* 0x010fc8000000000f */
[----:B-----5:R-:W-:-:S07]  /*06a0*/  FFMA R24, R26, R10, R15 ;  /* 0x0000000a1a187223 */ /* 0x020fce000000000f */
.L_x_3:
[----:B------:R-:W-:Y:S05]  /*06b0*/  @!P0 BRA `(.L_x_0) ;  /* 0x00000000007c8947 */ /* 0x000fea0003800000 */
[----:B------:R-:W-:Y:S01]  /*06c0*/  ISETP.NE.AND P1, PT, R14, 0x1, PT ;  /* 0x000000010e00780c */ /* 0x000fe20003f25270 */
[----:B------:R-:W0:Y:S01]  /*06d0*/  LDC.64 R10, c[0x0][0x380] ;  /* 0x0000e000ff0a7b82 */ /* 0x000e220000000a00 */
[----:B------:R-:W-:-:S04]  /*06e0*/  LOP3.LUT R19, R19, 0x1, RZ, 0xc0, !PT ;  /* 0x0000000113137812 */ /* 0x000fc800078ec0ff */
[----:B------:R-:W-:-:S03]  /*06f0*/  ISETP.NE.U32.AND P0, PT, R19, 0x1, PT ;  /* 0x000000011300780c */ /* 0x000fc60003f05070 */
[----:B------:R-:W1:Y:S04]  /*0700*/  LDC.64 R8, c[0x0][0x388] ;  /* 0x0000e200ff087b82 */ /* 0x000e680000000a00 */
[CC--:B------:R-:W-:Y:S02]  /*0710*/  @P1 IADD3 R13, PT, PT, R20.reuse, R21.reuse, RZ ;  /* 0x00000015140d1210 */ /* 0x0c0fe40007ffe0ff */
[----:B------:R-:W-:Y:S02]  /*0720*/  @P1 IADD3 R12, P2, PT, R20, R21, RZ ;  /* 0x00000015140c1210 */ /* 0x000fe40007f5e0ff */
[----:B------:R-:W2:Y:S02]  /*0730*/  @P1 LDC.64 R2, c[0x0][0x380] ;  /* 0x0000e000ff021b82 */ /* 0x000ea40000000a00 */
[----:B------:R-:W-:-:S06]  /*0740*/  @P1 IADD3.X R14, PT, PT, RZ, RZ, RZ, P2, !PT ;  /* 0x000000ffff0e1210 */ /* 0x000fcc00017fe4ff */
[----:B------:R-:W3:Y:S01]  /*0750*/  LDC.64 R4, c[0x0][0x380] ;  /* 0x0000e000ff047b82 */ /* 0x000ee20000000a00 */
[----:B0-----:R-:W-:-:S04]  /*0760*/  @P1 IMAD.WIDE.U32 R10, R13, 0x4, R10 ;  /* 0x000000040d0a1825 */ /* 0x001fc800078e000a */
[C---:B------:R-:W-:Y:S01]  /*0770*/  @P1 IMAD R13, R21.reuse, R17, R0 ;  /* 0x00000011150d1224 */ /* 0x040fe200078e0200 */
[----:B------:R-:W-:Y:S01]  /*0780*/  @P1 IADD3 R21, PT, PT, R21, 0x2, RZ ;  /* 0x0000000215151810 */ /* 0x000fe20007ffe0ff */
[----:B------:R-:W4:Y:S01]  /*0790*/  @P1 LDG.E R11, desc[UR4][R10.64] ;  /* 0x000000040a0b1981 */ /* 0x000f22000c1e1900 */
[----:B------:R-:W0:Y:S01]  /*07a0*/  LDC.64 R6, c[0x0][0x388] ;  /* 0x0000e200ff067b82 */ /* 0x000e220000000a00 */
[----:B-1----:R-:W-:Y:S01]  /*07b0*/  @P1 IMAD.WIDE R8, R13, 0x4, R8 ;  /* 0x000000040d081825 */ /* 0x002fe200078e0208 */
[----:B------:R-:W-:Y:S02]  /*07c0*/  @!P0 IADD3 R15, PT, PT, R20, R21, RZ ;  /* 0x00000015140f8210 */ /* 0x000fe40007ffe0ff */
[----:B--2---:R-:W-:Y:S01]  /*07d0*/  @P1 LEA R2, P2, R12, R2, 0x2 ;  /* 0x000000020c021211 */ /* 0x004fe200078410ff */
[----:B------:R-:W-:-:S03]  /*07e0*/  @!P0 IMAD R21, R21, R17, R0 ;  /* 0x0000001115158224 */ /* 0x000fc600078e0200 */
[----:B------:R-:W-:Y:S01]  /*07f0*/  @P1 LEA.HI.X R3, R12, R3, R14, 0x2, P2 ;  /* 0x000000030c031211 */ /* 0x000fe200010f140e */
[----:B------:R-:W-:Y:S01]  /*0800*/  @P1 IMAD.WIDE R12, R17, 0x4, R8 ;  /* 0x00000004110c1825 */ /* 0x000fe200078e0208 */
[----:B------:R-:W4:Y:S03]  /*0810*/  @P1 LDG.E R14, desc[UR4][R8.64] ;  /* 0x00000004080e1981 */ /* 0x000f26000c1e1900 */
[----:B---3--:R-:W-:Y:S01]  /*0820*/  @!P0 IMAD.WIDE.U32 R4, R15, 0x4, R4 ;  /* 0x000000040f048825 */ /* 0x008fe200078e0004 */
[----:B------:R-:W2:Y:S04]  /*0830*/  @P1 LDG.E R2, desc[UR4][R2.64+0x4] ;  /* 0x0000040402021981 */ /* 0x000ea8000c1e1900 */
[----:B------:R-:W2:Y:S01]  /*0840*/  @P1 LDG.E R12, desc[UR4][R12.64] ;  /* 0x000000040c0c1981 */ /* 0x000ea2000c1e1900 */
[----:B0-----:R-:W-:-:S03]  /*0850*/  @!P0 IMAD.WIDE R6, R21, 0x4, R6 ;  /* 0x0000000415068825 */ /* 0x001fc600078e0206 */
[----:B------:R-:W3:Y:S04]  /*0860*/  @!P0 LDG.E R5, desc[UR4][R4.64] ;  /* 0x0000000404058981 */ /* 0x000ee8000c1e1900 */
[----:B------:R-:W3:Y:S01]  /*0870*/  @!P0 LDG.E R6, desc[UR4][R6.64] ;  /* 0x0000000406068981 */ /* 0x000ee2000c1e1900 */
[----:B----4-:R-:W-:-:S04]  /*0880*/  @P1 FFMA R11, R11, R14, R24 ;  /* 0x0000000e0b0b1223 */ /* 0x010fc80000000018 */
[----:B--2---:R-:W-:-:S04]  /*0890*/  @P1 FFMA R24, R2, R12, R11 ;  /* 0x0000000c02181223 */ /* 0x004fc8000000000b */
[----:B---3--:R-:W-:-:S07]  /*08a0*/  @!P0 FFMA R24, R5, R6, R24 ;  /* 0x0000000605188223 */ /* 0x008fce0000000018 */
.L_x_0:
[----:B------:R-:W0:Y:S01]  /*08b0*/  LDC.64 R2, c[0x0][0x390] ;  /* 0x0000e400ff027b82 */ /* 0x000e220000000a00 */
[----:B------:R-:W-:-:S04]  /*08c0*/  IMAD R17, R16, R17, R0 ;  /* 0x0000001110117224 */ /* 0x000fc800078e0200 */
[----:B0-----:R-:W-:-:S05]  /*08d0*/  IMAD.WIDE R2, R17, 0x4, R2 ;  /* 0x0000000411027825 */ /* 0x001fca00078e0202 */
[----:B------:R-:W-:Y:S01]  /*08e0*/  STG.E desc[UR4][R2.64], R24 ;  /* 0x0000001802007986 */ /* 0x000fe2000c101904 */
[----:B------:R-:W-:Y:S05]  /*08f0*/  EXIT ;  /* 0x000000000000794d */ /* 0x000fea0003800000 */
.L_x_4:
[----:B------:R-:W-:-:S00]  /*0900*/  BRA `(.L_x_4) ;  /* 0xfffffffc00fc7947 */ /* 0x000fc0000383ffff */
[----:B------:R-:W-:-:S00]  /*0910*/  NOP ;  /* 0x0000000000007918 */ /* 0x000fc00000000000 */
        /* <DEDUP_REMOVED lines=14> */
.L_x_5:


//--------------------- .nv.shared.reserved.0     --------------------------
	.section	.nv.shared.reserved.0,"aw",@nobits
	.weak		__nv_reservedSMEM_offset_0_alias
	.size		__nv_reservedSMEM_offset_0_alias, 0, 64
	.other		__nv_reservedSMEM_offset_0_alias,@"STO_CUDA_RESERVED_SHARED STV_DEFAULT"
__nv_reservedSMEM_offset_0_alias:
	.zero		0
	.zero		64


//--------------------- .nv.constant0._Z20matrixMultiplyKernelPfS_S_iii --------------------------
	.section	.nv.constant0._Z20matrixMultiplyKernelPfS_S_iii,"a",@progbits
	.sectionflags	@""
	.align	4
.nv.constant0._Z20matrixMultiplyKernelPfS_S_iii:
	.zero		932


//--------------------- SYMBOLS --------------------------

	.type		.nv.reservedSmem.offset0,@object
	.size		.nv.reservedSmem.offset0,0x4
